//
// Generated by NVIDIA NVVM Compiler
//
// Compiler Build ID: CL-36424714
// Cuda compilation tools, release 13.0, V13.0.88
// Based on NVVM 20.0.0
//

.version 9.0
.target sm_100
.address_size 64

	// .globl	_Z6matAddPfS_S_i

.visible .entry _Z6matAddPfS_S_i(
	.param .u64 .ptr .align 1 _Z6matAddPfS_S_i_param_0,
	.param .u64 .ptr .align 1 _Z6matAddPfS_S_i_param_1,
	.param .u64 .ptr .align 1 _Z6matAddPfS_S_i_param_2,
	.param .u32 _Z6matAddPfS_S_i_param_3
)
{
	.reg .pred 	%p<2>;
	.reg .b32 	%r<14>;
	.reg .b32 	%f<4>;
	.reg .b64 	%rd<11>;

	ld.param.u64 	%rd1, [_Z6matAddPfS_S_i_param_0];
	ld.param.u64 	%rd2, [_Z6matAddPfS_S_i_param_1];
	ld.param.u64 	%rd3, [_Z6matAddPfS_S_i_param_2];
	ld.param.u32 	%r4, [_Z6matAddPfS_S_i_param_3];
	mov.u32 	%r5, %ntid.x;
	mov.u32 	%r6, %ctaid.x;
	mov.u32 	%r7, %tid.x;
	mad.lo.s32 	%r1, %r5, %r6, %r7;
	mov.u32 	%r8, %ntid.y;
	mov.u32 	%r9, %ctaid.y;
	mov.u32 	%r10, %tid.y;
	mad.lo.s32 	%r11, %r8, %r9, %r10;
	max.s32 	%r12, %r1, %r11;
	setp.ge.s32 	%p1, %r12, %r4;
	@%p1 bra 	$L__BB0_2;
	cvta.to.global.u64 	%rd4, %rd1;
	cvta.to.global.u64 	%rd5, %rd2;
	cvta.to.global.u64 	%rd6, %rd3;
	mad.lo.s32 	%r13, %r4, %r11, %r1;
	mul.wide.s32 	%rd7, %r13, 4;
	add.s64 	%rd8, %rd4, %rd7;
	ld.global.f32 	%f1, [%rd8];
	add.s64 	%rd9, %rd5, %rd7;
	ld.global.f32 	%f2, [%rd9];
	add.f32 	%f3, %f1, %f2;
	add.s64 	%rd10, %rd6, %rd7;
	st.global.f32 	[%rd10], %f3;
$L__BB0_2:
	bar.sync 	0;
	ret;

}


// ===== COMPILED SASS (sm_100) =====

	.target	sm_100

	.elftype	@"ET_EXEC"


//--------------------- .note.nv.tkinfo           --------------------------
	.section	.note.nv.tkinfo,"",@"SHT_NOTE"
	.sectionflags	@"SHF_NOTE_NV_TKINFO"
	.tkinfo
        /*0018*/ 	.word	0x00000002
        /*0030*/ 	.string	""
        /*0030*/ 	.string	"ptxas"
        /*0030*/ 	.string	"Cuda compilation tools, release 13.0, V13.0.88"
        /*0030*/ 	.string	"Build cuda_13.0.r13.0/compiler.36424714_0"
        /*0030*/ 	.string	"-arch sm_100 -m 64 "



//--------------------- .note.nv.cuinfo           --------------------------
	.section	.note.nv.cuinfo,"",@"SHT_NOTE"
	.sectionflags	@"SHF_NOTE_NV_CUINFO"
        /*0018*/ 	.short	0x0002
        /*001a*/ 	.short	0x0064
        /*001c*/ 	.short	0x0082
	.zero		2


//--------------------- .nv.info                  --------------------------
	.section	.nv.info,"",@"SHT_CUDA_INFO"
	.align	4


	//----- nvinfo : EIATTR_REGCOUNT
	.align		4
        /*0000*/ 	.byte	0x04, 0x2f
        /*0002*/ 	.short	(.L_1 - .L_0)
	.align		4
.L_0:
        /*0004*/ 	.word	index@(_Z6matAddPfS_S_i)
        /*0008*/ 	.word	0x0000000c


	//----- nvinfo : EIATTR_FRAME_SIZE
	.align		4
.L_1:
        /*000c*/ 	.byte	0x04, 0x11
        /*000e*/ 	.short	(.L_3 - .L_2)
	.align		4
.L_2:
        /*0010*/ 	.word	index@(_Z6matAddPfS_S_i)
        /*0014*/ 	.word	0x00000000


	//----- nvinfo : EIATTR_MIN_STACK_SIZE
	.align		4
.L_3:
        /*0018*/ 	.byte	0x04, 0x12
        /*001a*/ 	.short	(.L_5 - .L_4)
	.align		4
.L_4:
        /*001c*/ 	.word	index@(_Z6matAddPfS_S_i)
        /*0020*/ 	.word	0x00000000
.L_5:


//--------------------- .nv.compat                --------------------------
	.section	.nv.compat,"",@"SHT_CUDA_COMPAT_INFO"
	.align	4
        /*0000*/ 	.byte	0x02, 0x09, 0x00, 0x00, 0x02, 0x02, 0x01, 0x00, 0x02, 0x05, 0x05, 0x00, 0x03, 0x07, 0x01, 0x01
        /*0010*/ 	.byte	0x02, 0x03, 0x00, 0x00, 0x02, 0x06, 0x01, 0x00, 0x04, 0x0b, 0x08, 0x00, 0x09, 0x00, 0x00, 0x00
        /*0020*/ 	.byte	0x00, 0x00, 0x00, 0x00


//--------------------- .nv.info._Z6matAddPfS_S_i --------------------------
	.section	.nv.info._Z6matAddPfS_S_i,"",@"SHT_CUDA_INFO"
	.sectionflags	@""
	.align	4


	//----- nvinfo : EIATTR_CUDA_API_VERSION
	.align		4
        /*0000*/ 	.byte	0x04, 0x37
        /*0002*/ 	.short	(.L_7 - .L_6)
.L_6:
        /*0004*/ 	.word	0x00000082


	//----- nvinfo : EIATTR_KPARAM_INFO
	.align		4
.L_7:
        /*0008*/ 	.byte	0x04, 0x17
        /*000a*/ 	.short	(.L_9 - .L_8)
.L_8:
        /*000c*/ 	.word	0x00000000
        /*0010*/ 	.short	0x0003
        /*0012*/ 	.short	0x0018
        /*0014*/ 	.byte	0x00, 0xf0, 0x11, 0x00


	//----- nvinfo : EIATTR_KPARAM_INFO
	.align		4
.L_9:
        /*0018*/ 	.byte	0x04, 0x17
        /*001a*/ 	.short	(.L_11 - .L_10)
.L_10:
        /*001c*/ 	.word	0x00000000
        /*0020*/ 	.short	0x0002
        /*0022*/ 	.short	0x0010
        /*0024*/ 	.byte	0x00, 0xf5, 0x21, 0x00


	//----- nvinfo : EIATTR_KPARAM_INFO
	.align		4
.L_11:
        /*0028*/ 	.byte	0x04, 0x17
        /*002a*/ 	.short	(.L_13 - .L_12)
.L_12:
        /*002c*/ 	.word	0x00000000
        /*0030*/ 	.short	0x0001
        /*0032*/ 	.short	0x0008
        /*0034*/ 	.byte	0x00, 0xf5, 0x21, 0x00


	//----- nvinfo : EIATTR_KPARAM_INFO
	.align		4
.L_13:
        /*0038*/ 	.byte	0x04, 0x17
        /*003a*/ 	.short	(.L_15 - .L_14)
.L_14:
        /*003c*/ 	.word	0x00000000
        /*0040*/ 	.short	0x0000
        /*0042*/ 	.short	0x0000
        /*0044*/ 	.byte	0x00, 0xf5, 0x21, 0x00


	//----- nvinfo : EIATTR_SPARSE_MMA_MASK
	.align		4
.L_15:
        /*0048*/ 	.byte	0x03, 0x50
        /*004a*/ 	.short	0x0000


	//----- nvinfo : EIATTR_MAXREG_COUNT
	.align		4
        /*004c*/ 	.byte	0x03, 0x1b
        /*004e*/ 	.short	0x00ff


	//----- nvinfo : EIATTR_NUM_BARRIERS
	.align		4
        /*0050*/ 	.byte	0x02, 0x4c
        /*0052*/ 	.byte	0x01
	.zero		1


	//----- nvinfo : EIATTR_MERCURY_ISA_VERSION
	.align		4
        /*0054*/ 	.byte	0x03, 0x5f
        /*0056*/ 	.short	0x0101


	//----- nvinfo : EIATTR_VRC_CTA_INIT_COUNT
	.align		4
        /*0058*/ 	.byte	0x02, 0x4a
	.zero		1
	.zero		1


	//----- nvinfo : EIATTR_EXIT_INSTR_OFFSETS
	.align		4
        /*005c*/ 	.byte	0x04, 0x1c
        /*005e*/ 	.short	(.L_17 - .L_16)


	//   ....[0]....
.L_16:
        /*0060*/ 	.word	0x000001c0


	//----- nvinfo : EIATTR_CRS_STACK_SIZE
	.align		4
.L_17:
        /*0064*/ 	.byte	0x04, 0x1e
        /*0066*/ 	.short	(.L_19 - .L_18)
.L_18:
        /*0068*/ 	.word	0x00000000


	//----- nvinfo : EIATTR_CBANK_PARAM_SIZE
	.align		4
.L_19:
        /*006c*/ 	.byte	0x03, 0x19
        /*006e*/ 	.short	0x001c


	//----- nvinfo : EIATTR_PARAM_CBANK
	.align		4
        /*0070*/ 	.byte	0x04, 0x0a
        /*0072*/ 	.short	(.L_21 - .L_20)
	.align		4
.L_20:
        /*0074*/ 	.word	index@(.nv.constant0._Z6matAddPfS_S_i)
        /*0078*/ 	.short	0x0380
        /*007a*/ 	.short	0x001c


	//----- nvinfo : EIATTR_SW_WAR
	.align		4
.L_21:
        /*007c*/ 	.byte	0x04, 0x36
        /*007e*/ 	.short	(.L_23 - .L_22)
.L_22:
        /*0080*/ 	.word	0x00000008
.L_23:


//--------------------- .nv.callgraph             --------------------------
	.section	.nv.callgraph,"",@"SHT_CUDA_CALLGRAPH"
	.align	4
	.sectionentsize	8
	.align		4
        /*0000*/ 	.word	0x00000000
	.align		4
        /*0004*/ 	.word	0xffffffff
	.align		4
        /*0008*/ 	.word	0x00000000
	.align		4
        /*000c*/ 	.word	0xfffffffe
	.align		4
        /*0010*/ 	.word	0x00000000
	.align		4
        /*0014*/ 	.word	0xfffffffd
	.align		4
        /*0018*/ 	.word	0x00000000
	.align		4
        /*001c*/ 	.word	0xfffffffc


//--------------------- .text._Z6matAddPfS_S_i    --------------------------
	.section	.text._Z6matAddPfS_S_i,"ax",@progbits
	.align	128
        .global         _Z6matAddPfS_S_i
        .type           _Z6matAddPfS_S_i,@function
        .size           _Z6matAddPfS_S_i,(.L_x_3 - _Z6matAddPfS_S_i)
        .other          _Z6matAddPfS_S_i,@"STO_CUDA_ENTRY STV_DEFAULT"
_Z6matAddPfS_S_i:
.text._Z6matAddPfS_S_i:
[----:B------:R-:W-:Y:S01]  /*0000*/  LDC R1, c[0x0][0x37c] ;  /* 0x0000df00ff017b82 */ /* 0x000fe20000000800 */
[----:B------:R-:W0:Y:S01]  /*0010*/  S2R R0, SR_CTAID.X ;  /* 0x0000000000007919 */ /* 0x000e220000002500 */
[----:B------:R-:W0:Y:S01]  /*0020*/  LDCU UR4, c[0x0][0x360] ;  /* 0x00006c00ff0477ac */ /* 0x000e220008000800 */
[----:B------:R-:W-:Y:S01]  /*0030*/  BSSY.RECONVERGENT B0, `(.L_x_0) ;  /* 0x0000017000007945 */ /* 0x000fe20003800200 */
[----:B------:R-:W0:Y:S01]  /*0040*/  S2R R3, SR_TID.X ;  /* 0x0000000000037919 */ /* 0x000e220000002100 */
[----:B------:R-:W1:Y:S01]  /*0050*/  LDCU UR5, c[0x0][0x364] ;  /* 0x00006c80ff0577ac */ /* 0x000e620008000800 */
[----:B------:R-:W1:Y:S01]  /*0060*/  S2R R7, SR_CTAID.Y ;  /* 0x0000000000077919 */ /* 0x000e620000002600 */
[----:B------:R-:W2:Y:S01]  /*0070*/  LDCU UR6, c[0x0][0x398] ;  /* 0x00007300ff0677ac */ /* 0x000ea20008000800 */
[----:B------:R-:W1:Y:S01]  /*0080*/  S2R R2, SR_TID.Y ;  /* 0x0000000000027919 */ /* 0x000e620000002200 */
[----:B0-----:R-:W-:Y:S02]  /*0090*/  IMAD R0, R0, UR4, R3 ;  /* 0x0000000400007c24 */ /* 0x001fe4000f8e0203 */
[----:B-1----:R-:W-:-:S05]  /*00a0*/  IMAD R7, R7, UR5, R2 ;  /* 0x0000000507077c24 */ /* 0x002fca000f8e0202 */
[----:B------:R-:W-:-:S04]  /*00b0*/  VIMNMX R2, PT, PT, R0, R7, !PT ;  /* 0x0000000700027248 */ /* 0x000fc80007fe0100 */
[----:B--2---:R-:W-:-:S13]  /*00c0*/  ISETP.GE.AND P0, PT, R2, UR6, PT ;  /* 0x0000000602007c0c */ /* 0x004fda000bf06270 */
[----:B------:R-:W-:Y:S05]  /*00d0*/  @P0 BRA `(.L_x_1) ;  /* 0x0000000000300947 */ /* 0x000fea0003800000 */
[----:B------:R-:W0:Y:S01]  /*00e0*/  LDC.64 R2, c[0x0][0x380] ;  /* 0x0000e000ff027b82 */ /* 0x000e220000000a00 */
[----:B------:R-:W1:Y:S01]  /*00f0*/  LDCU.64 UR4, c[0x0][0x358] ;  /* 0x00006b00ff0477ac */ /* 0x000e620008000a00 */
[----:B------:R-:W-:-:S06]  /*0100*/  IMAD R9, R7, UR6, R0 ;  /* 0x0000000607097c24 */ /* 0x000fcc000f8e0200 */
[----:B------:R-:W2:Y:S08]  /*0110*/  LDC.64 R4, c[0x0][0x388] ;  /* 0x0000e200ff047b82 */ /* 0x000eb00000000a00 */
[----:B------:R-:W3:Y:S01]  /*0120*/  LDC.64 R6, c[0x0][0x390] ;  /* 0x0000e400ff067b82 */ /* 0x000ee20000000a00 */
[----:B0-----:R-:W-:-:S06]  /*0130*/  IMAD.WIDE R2, R9, 0x4, R2 ;  /* 0x0000000409027825 */ /* 0x001fcc00078e0202 */
[----:B-1----:R-:W4:Y:S01]  /*0140*/  LDG.E R2, desc[UR4][R2.64] ;  /* 0x0000000402027981 */ /* 0x002f22000c1e1900 */
[----:B--2---:R-:W-:-:S06]  /*0150*/  IMAD.WIDE R4, R9, 0x4, R4 ;  /* 0x0000000409047825 */ /* 0x004fcc00078e0204 */
[----:B------:R-:W4:Y:S01]  /*0160*/  LDG.E R5, desc[UR4][R4.64] ;  /* 0x0000000404057981 */ /* 0x000f22000c1e1900 */
[----:B---3--:R-:W-:-:S04]  /*0170*/  IMAD.WIDE R6, R9, 0x4, R6 ;  /* 0x0000000409067825 */ /* 0x008fc800078e0206 */
[----:B----4-:R-:W-:-:S05]  /*0180*/  FADD R9, R2, R5 ;  /* 0x0000000502097221 */ /* 0x010fca0000000000 */
[----:B------:R0:W-:Y:S02]  /*0190*/  STG.E desc[UR4][R6.64], R9 ;  /* 0x0000000906007986 */ /* 0x0001e4000c101904 */
.L_x_1:
[----:B------:R-:W-:Y:S05]  /*01a0*/  BSYNC.RECONVERGENT B0 ;  /* 0x0000000000007941 */ /* 0x000fea0003800200 */
.L_x_0:
[----:B------:R-:W-:Y:S06]  /*01b0*/  BAR.SYNC.DEFER_BLOCKING 0x0 ;  /* 0x0000000000007b1d */ /* 0x000fec0000010000 */
[----:B------:R-:W-:Y:S05]  /*01c0*/  EXIT ;  /* 0x000000000000794d */ /* 0x000fea0003800000 */
.L_x_2:
[----:B------:R-:W-:-:S00]  /*01d0*/  BRA `(.L_x_2) ;  /* 0xfffffffc00fc7947 */ /* 0x000fc0000383ffff */
[----:B------:R-:W-:-:S00]  /*01e0*/  NOP ;  /* 0x0000000000007918 */ /* 0x000fc00000000000 */
        /* <DEDUP_REMOVED lines=9> */
.L_x_3:


//--------------------- .nv.shared.reserved.0     --------------------------
	.section	.nv.shared.reserved.0,"aw",@nobits
	.weak		__nv_reservedSMEM_offset_0_alias
	.size		__nv_reservedSMEM_offset_0_alias, 0, 64
	.other		__nv_reservedSMEM_offset_0_alias,@"STO_CUDA_RESERVED_SHARED STV_DEFAULT"
__nv_reservedSMEM_offset_0_alias:
	.zero		0
	.zero		64


//--------------------- .nv.constant0._Z6matAddPfS_S_i --------------------------
	.section	.nv.constant0._Z6matAddPfS_S_i,"a",@progbits
	.sectionflags	@""
	.align	4
.nv.constant0._Z6matAddPfS_S_i:
	.zero		924


//--------------------- SYMBOLS --------------------------

	.type		.nv.reservedSmem.offset0,@object
	.size		.nv.reservedSmem.offset0,0x4
